def matmul_kernel(
    a_ptr,
    b_ptr,
    c_ptr,
    M,
    N,
    K,
    stride_am,
    stride_ak,
    stride_bk,
    stride_bn,
    stride_cm,
    stride_cn,
    BLOCK_M: tl.constexpr,
    BLOCK_N: tl.constexpr,
    BLOCK_K: tl.constexpr,
    GROUP_M: tl.constexpr,
):
    pid = tl.program_id(axis=0)
    num_pid_m = tl.cdiv(M, BLOCK_M)
    num_pid_n = tl.cdiv(N, BLOCK_N)
    num_pid_in_group = GROUP_M * num_pid_n
    group_id = pid // num_pid_in_group
    first_pid_m = group_id * GROUP_M
    group_size_m = min(num_pid_m - first_pid_m, GROUP_M)
    pid_m = first_pid_m + ((pid % num_pid_in_group) % group_size_m)
    pid_n = (pid % num_pid_in_group) // group_size_m

    offs_am = (pid_m * BLOCK_M + tl.arange(0, BLOCK_M)) % M
    offs_bn = (pid_n * BLOCK_N + tl.arange(0, BLOCK_N)) % N
    offs_k = tl.arange(0, BLOCK_K)
    a_ptrs = a_ptr + offs_am[:, None] * stride_am + offs_k[None, :] * stride_ak
    b_ptrs = b_ptr + offs_k[:, None] * stride_bk + offs_bn[None, :] * stride_bn

    acc = tl.zeros((BLOCK_M, BLOCK_N), dtype=tl.float32)
    for kk in range(0, tl.cdiv(K, BLOCK_K)):
        a = tl.load(a_ptrs, mask=offs_k[None, :] < K - kk * BLOCK_K, other=0.0)
        b = tl.load(b_ptrs, mask=offs_k[:, None] < K - kk * BLOCK_K, other=0.0)
        acc = tl.dot(a, b, acc)
        a_ptrs += BLOCK_K * stride_ak
        b_ptrs += BLOCK_K * stride_bk

    c = acc.to(c_ptr.dtype.element_ty)
    offs_cm = pid_m * BLOCK_M + tl.arange(0, BLOCK_M)
    offs_cn = pid_n * BLOCK_N + tl.arange(0, BLOCK_N)
    c_ptrs = c_ptr + offs_cm[:, None] * stride_cm + offs_cn[None, :] * stride_cn
    mask = (offs_cm[:, None] < M) & (offs_cn[None, :] < N)
    tl.store(c_ptrs, c, mask=mask)

# config = {"BLOCK_K": 16, "BLOCK_M": 16, "BLOCK_N": 32, "GROUP_M": 8, "arch": "sm_90", "dtype": "fp16", "num_ctas": 1, "num_stages": 3, "num_warps": 4}
# arch = sm_90


// ===== COMPILED SASS (sm_90a) =====

	.target	sm_90a

	.elftype	@"ET_EXEC"


//--------------------- .note.nv.tkinfo           --------------------------
	.section	.note.nv.tkinfo,"",@"SHT_NOTE"
	.sectionflags	@"SHF_NOTE_NV_TKINFO"
	.tkinfo
        /*0018*/ 	.word	0x00000002
        /*0030*/ 	.string	""
        /*0030*/ 	.string	"ptxas"
        /*0030*/ 	.string	"Cuda compilation tools, release 13.0, V13.0.88"
        /*0030*/ 	.string	"Build cuda_13.0.r13.0/compiler.36424714_0"
        /*0030*/ 	.string	"-v  -suppress-debug-info  -lineinfo  -arch sm_90a "



//--------------------- .note.nv.cuinfo           --------------------------
	.section	.note.nv.cuinfo,"",@"SHT_NOTE"
	.sectionflags	@"SHF_NOTE_NV_CUINFO"
        /*0018*/ 	.short	0x0002
        /*001a*/ 	.short	0x005a
        /*001c*/ 	.short	0x0082
	.zero		2


//--------------------- .nv.info                  --------------------------
	.section	.nv.info,"",@"SHT_CUDA_INFO"
	.align	4


	//----- nvinfo : EIATTR_REGCOUNT
	.align		4
        /*0000*/ 	.byte	0x04, 0x2f
        /*0002*/ 	.short	(.L_1 - .L_0)
	.align		4
.L_0:
        /*0004*/ 	.word	index@(matmul_kernel)
        /*0008*/ 	.word	0x00000030


	//----- nvinfo : EIATTR_FRAME_SIZE
	.align		4
.L_1:
        /*000c*/ 	.byte	0x04, 0x11
        /*000e*/ 	.short	(.L_3 - .L_2)
	.align		4
.L_2:
        /*0010*/ 	.word	index@(matmul_kernel)
        /*0014*/ 	.word	0x00000000


	//----- nvinfo : EIATTR_MIN_STACK_SIZE
	.align		4
.L_3:
        /*0018*/ 	.byte	0x04, 0x12
        /*001a*/ 	.short	(.L_5 - .L_4)
	.align		4
.L_4:
        /*001c*/ 	.word	index@(matmul_kernel)
        /*0020*/ 	.word	0x00000000
.L_5:


//--------------------- .nv.compat                --------------------------
	.section	.nv.compat,"",@"SHT_CUDA_COMPAT_INFO"
	.align	4
        /*0000*/ 	.byte	0x02, 0x09, 0x01, 0x00, 0x02, 0x02, 0x01, 0x00, 0x02, 0x05, 0x05, 0x00, 0x03, 0x07, 0x01, 0x01
        /*0010*/ 	.byte	0x02, 0x03, 0x00, 0x00, 0x02, 0x06, 0x01, 0x00, 0x04, 0x0b, 0x08, 0x00, 0x00, 0x00, 0x00, 0x00
        /*0020*/ 	.byte	0x00, 0x00, 0x00, 0x00


//--------------------- .nv.info.matmul_kernel    --------------------------
	.section	.nv.info.matmul_kernel,"",@"SHT_CUDA_INFO"
	.sectionflags	@""
	.align	4


	//----- nvinfo : EIATTR_CUDA_API_VERSION
	.align		4
        /*0000*/ 	.byte	0x04, 0x37
        /*0002*/ 	.short	(.L_7 - .L_6)
.L_6:
        /*0004*/ 	.word	0x00000082


	//----- nvinfo : EIATTR_KPARAM_INFO
	.align		4
.L_7:
        /*0008*/ 	.byte	0x04, 0x17
        /*000a*/ 	.short	(.L_9 - .L_8)
.L_8:
        /*000c*/ 	.word	0x00000000
        /*0010*/ 	.short	0x000d
        /*0012*/ 	.short	0x0048
        /*0014*/ 	.byte	0x00, 0xf4, 0x21, 0x00


	//----- nvinfo : EIATTR_KPARAM_INFO
	.align		4
.L_9:
        /*0018*/ 	.byte	0x04, 0x17
        /*001a*/ 	.short	(.L_11 - .L_10)
.L_10:
        /*001c*/ 	.word	0x00000000
        /*0020*/ 	.short	0x000c
        /*0022*/ 	.short	0x0040
        /*0024*/ 	.byte	0x00, 0xf4, 0x21, 0x00


	//----- nvinfo : EIATTR_KPARAM_INFO
	.align		4
.L_11:
        /*0028*/ 	.byte	0x04, 0x17
        /*002a*/ 	.short	(.L_13 - .L_12)
.L_12:
        /*002c*/ 	.word	0x00000000
        /*0030*/ 	.short	0x000b
        /*0032*/ 	.short	0x0038
        /*0034*/ 	.byte	0x00, 0xf0, 0x11, 0x00


	//----- nvinfo : EIATTR_KPARAM_INFO
	.align		4
.L_13:
        /*0038*/ 	.byte	0x04, 0x17
        /*003a*/ 	.short	(.L_15 - .L_14)
.L_14:
        /*003c*/ 	.word	0x00000000
        /*0040*/ 	.short	0x000a
        /*0042*/ 	.short	0x0034
        /*0044*/ 	.byte	0x00, 0xf0, 0x11, 0x00


	//----- nvinfo : EIATTR_KPARAM_INFO
	.align		4
.L_15:
        /*0048*/ 	.byte	0x04, 0x17
        /*004a*/ 	.short	(.L_17 - .L_16)
.L_16:
        /*004c*/ 	.word	0x00000000
        /*0050*/ 	.short	0x0009
        /*0052*/ 	.short	0x0030
        /*0054*/ 	.byte	0x00, 0xf0, 0x11, 0x00


	//----- nvinfo : EIATTR_KPARAM_INFO
	.align		4
.L_17:
        /*0058*/ 	.byte	0x04, 0x17
        /*005a*/ 	.short	(.L_19 - .L_18)
.L_18:
        /*005c*/ 	.word	0x00000000
        /*0060*/ 	.short	0x0008
        /*0062*/ 	.short	0x002c
        /*0064*/ 	.byte	0x00, 0xf0, 0x11, 0x00


	//----- nvinfo : EIATTR_KPARAM_INFO
	.align		4
.L_19:
        /*0068*/ 	.byte	0x04, 0x17
        /*006a*/ 	.short	(.L_21 - .L_20)
.L_20:
        /*006c*/ 	.word	0x00000000
        /*0070*/ 	.short	0x0007
        /*0072*/ 	.short	0x0028
        /*0074*/ 	.byte	0x00, 0xf0, 0x11, 0x00


	//----- nvinfo : EIATTR_KPARAM_INFO
	.align		4
.L_21:
        /*0078*/ 	.byte	0x04, 0x17
        /*007a*/ 	.short	(.L_23 - .L_22)
.L_22:
        /*007c*/ 	.word	0x00000000
        /*0080*/ 	.short	0x0006
        /*0082*/ 	.short	0x0024
        /*0084*/ 	.byte	0x00, 0xf0, 0x11, 0x00


	//----- nvinfo : EIATTR_KPARAM_INFO
	.align		4
.L_23:
        /*0088*/ 	.byte	0x04, 0x17
        /*008a*/ 	.short	(.L_25 - .L_24)
.L_24:
        /*008c*/ 	.word	0x00000000
        /*0090*/ 	.short	0x0005
        /*0092*/ 	.short	0x0020
        /*0094*/ 	.byte	0x00, 0xf0, 0x11, 0x00


	//----- nvinfo : EIATTR_KPARAM_INFO
	.align		4
.L_25:
        /*0098*/ 	.byte	0x04, 0x17
        /*009a*/ 	.short	(.L_27 - .L_26)
.L_26:
        /*009c*/ 	.word	0x00000000
        /*00a0*/ 	.short	0x0004
        /*00a2*/ 	.short	0x001c
        /*00a4*/ 	.byte	0x00, 0xf0, 0x11, 0x00


	//----- nvinfo : EIATTR_KPARAM_INFO
	.align		4
.L_27:
        /*00a8*/ 	.byte	0x04, 0x17
        /*00aa*/ 	.short	(.L_29 - .L_28)
.L_28:
        /*00ac*/ 	.word	0x00000000
        /*00b0*/ 	.short	0x0003
        /*00b2*/ 	.short	0x0018
        /*00b4*/ 	.byte	0x00, 0xf0, 0x11, 0x00


	//----- nvinfo : EIATTR_KPARAM_INFO
	.align		4
.L_29:
        /*00b8*/ 	.byte	0x04, 0x17
        /*00ba*/ 	.short	(.L_31 - .L_30)
.L_30:
        /*00bc*/ 	.word	0x00000000
        /*00c0*/ 	.short	0x0002
        /*00c2*/ 	.short	0x0010
        /*00c4*/ 	.byte	0x00, 0xf4, 0x21, 0x00


	//----- nvinfo : EIATTR_KPARAM_INFO
	.align		4
.L_31:
        /*00c8*/ 	.byte	0x04, 0x17
        /*00ca*/ 	.short	(.L_33 - .L_32)
.L_32:
        /*00cc*/ 	.word	0x00000000
        /*00d0*/ 	.short	0x0001
        /*00d2*/ 	.short	0x0008
        /*00d4*/ 	.byte	0x00, 0xf4, 0x21, 0x00


	//----- nvinfo : EIATTR_KPARAM_INFO
	.align		4
.L_33:
        /*00d8*/ 	.byte	0x04, 0x17
        /*00da*/ 	.short	(.L_35 - .L_34)
.L_34:
        /*00dc*/ 	.word	0x00000000
        /*00e0*/ 	.short	0x0000
        /*00e2*/ 	.short	0x0000
        /*00e4*/ 	.byte	0x00, 0xf4, 0x21, 0x00


	//----- nvinfo : EIATTR_SPARSE_MMA_MASK
	.align		4
.L_35:
        /*00e8*/ 	.byte	0x03, 0x50
        /*00ea*/ 	.short	0x0000


	//----- nvinfo : EIATTR_MAXREG_COUNT
	.align		4
        /*00ec*/ 	.byte	0x03, 0x1b
        /*00ee*/ 	.short	0x00ff


	//----- nvinfo : EIATTR_NUM_BARRIERS
	.align		4
        /*00f0*/ 	.byte	0x02, 0x4c
        /*00f2*/ 	.byte	0x01
	.zero		1


	//----- nvinfo : EIATTR_MERCURY_ISA_VERSION
	.align		4
        /*00f4*/ 	.byte	0x03, 0x5f
        /*00f6*/ 	.short	0x0101


	//----- nvinfo : EIATTR_EXIT_INSTR_OFFSETS
	.align		4
        /*00f8*/ 	.byte	0x04, 0x1c
        /*00fa*/ 	.short	(.L_37 - .L_36)


	//   ....[0]....
.L_36:
        /*00fc*/ 	.word	0x00001550


	//   ....[1]....
        /*0100*/ 	.word	0x00001580


	//----- nvinfo : EIATTR_REQNTID
	.align		4
.L_37:
        /*0104*/ 	.byte	0x04, 0x10
        /*0106*/ 	.short	(.L_39 - .L_38)
.L_38:
        /*0108*/ 	.word	0x00000080
        /*010c*/ 	.word	0x00000001
        /*0110*/ 	.word	0x00000001


	//----- nvinfo : EIATTR_CBANK_PARAM_SIZE
	.align		4
.L_39:
        /*0114*/ 	.byte	0x03, 0x19
        /*0116*/ 	.short	0x0050


	//----- nvinfo : EIATTR_PARAM_CBANK
	.align		4
        /*0118*/ 	.byte	0x04, 0x0a
        /*011a*/ 	.short	(.L_41 - .L_40)
	.align		4
.L_40:
        /*011c*/ 	.word	index@(.nv.constant0.matmul_kernel)
        /*0120*/ 	.short	0x0210
        /*0122*/ 	.short	0x0050


	//----- nvinfo : EIATTR_SW_WAR
	.align		4
.L_41:
        /*0124*/ 	.byte	0x04, 0x36
        /*0126*/ 	.short	(.L_43 - .L_42)
.L_42:
        /*0128*/ 	.word	0x00000008
.L_43:


//--------------------- .nv.callgraph             --------------------------
	.section	.nv.callgraph,"",@"SHT_CUDA_CALLGRAPH"
	.align	4
	.sectionentsize	8
	.align		4
        /*0000*/ 	.word	0x00000000
	.align		4
        /*0004*/ 	.word	0xffffffff
	.align		4
        /*0008*/ 	.word	0x00000000
	.align		4
        /*000c*/ 	.word	0xfffffffe
	.align		4
        /*0010*/ 	.word	0x00000000
	.align		4
        /*0014*/ 	.word	0xfffffffd
	.align		4
        /*0018*/ 	.word	0x00000000
	.align		4
        /*001c*/ 	.word	0xfffffffc


//--------------------- .text.matmul_kernel       --------------------------
	.section	.text.matmul_kernel,"ax",@progbits
	.align	128
        .global         matmul_kernel
        .type           matmul_kernel,@function
        .size           matmul_kernel,(.L_x_3 - matmul_kernel)
        .other          matmul_kernel,@"STO_CUDA_ENTRY STV_DEFAULT"
matmul_kernel:
.text.matmul_kernel:
[----:B------:R-:W-:Y:S08]  /*0000*/  LDC R1, c[0x0][0x28] ;  /* 0x00000a00ff017b82 */ /* 0x000ff00000000800 */
[----:B------:R-:W0:Y:S01]  /*0010*/  LDC.64 R20, c[0x0][0x228] ;  /* 0x00008a00ff147b82 */ /* 0x000e220000000a00 */
[----:B------:R-:W1:Y:S01]  /*0020*/  S2R R5, SR_CTAID.X ;  /* 0x0000000000057919 */ /* 0x000e620000002500 */
[----:B------:R-:W-:Y:S01]  /*0030*/  UMOV UR4, 0x400 ;  /* 0x0000040000047882 */ /* 0x000fe20000000000 */
[----:B------:R-:W-:-:S05]  /*0040*/  ULDC.64 UR6, c[0x0][0x208] ;  /* 0x0000820000067ab9 */ /* 0x000fca0000000a00 */
[----:B------:R-:W2:Y:S08]  /*0050*/  LDC R34, c[0x0][0x230] ;  /* 0x00008c00ff227b82 */ /* 0x000eb00000000800 */
[----:B------:R-:W3:Y:S01]  /*0060*/  S2UR UR5, SR_CgaCtaId ;  /* 0x00000000000579c3 */ /* 0x000ee20000008800 */
[----:B0-----:R-:W-:-:S05]  /*0070*/  VIADD R0, R21, 0x1f ;  /* 0x0000001f15007836 */ /* 0x001fca0000000000 */
[----:B------:R-:W-:Y:S01]  /*0080*/  SHF.R.S32.HI R3, RZ, 0x1f, R0 ;  /* 0x0000001fff037819 */ /* 0x000fe20000011400 */
[----:B--2---:R-:W-:-:S03]  /*0090*/  VIADD R34, R34, 0xf ;  /* 0x0000000f22227836 */ /* 0x004fc60000000000 */
[----:B------:R-:W-:Y:S02]  /*00a0*/  LEA.HI R3, R3, R0, RZ, 0x5 ;  /* 0x0000000003037211 */ /* 0x000fe400078f28ff */
[----:B-1----:R-:W-:Y:S02]  /*00b0*/  IABS R8, R5 ;  /* 0x0000000500087213 */ /* 0x002fe40000000000 */
[----:B------:R-:W-:Y:S01]  /*00c0*/  SHF.R.S32.HI R3, RZ, 0x5, R3 ;  /* 0x00000005ff037819 */ /* 0x000fe20000011403 */
[----:B---3--:R-:W-:-:S04]  /*00d0*/  ULEA UR4, UR5, UR4, 0x18 ;  /* 0x0000000405047291 */ /* 0x008fc8000f8ec03f */
[----:B------:R-:W-:-:S05]  /*00e0*/  IMAD.SHL.U32 R4, R3, 0x8, RZ ;  /* 0x0000000803047824 */ /* 0x000fca00078e00ff */
[-C--:B------:R-:W-:Y:S02]  /*00f0*/  IABS R7, R4.reuse ;  /* 0x0000000400077213 */ /* 0x080fe40000000000 */
[----:B------:R-:W-:Y:S02]  /*0100*/  IABS R10, R4 ;  /* 0x00000004000a7213 */ /* 0x000fe40000000000 */
[----:B------:R-:W0:Y:S08]  /*0110*/  I2F.RP R0, R7 ;  /* 0x0000000700007306 */ /* 0x000e300000209400 */
[----:B0-----:R-:W0:Y:S02]  /*0120*/  MUFU.RCP R0, R0 ;  /* 0x0000000000007308 */ /* 0x001e240000001000 */
[----:B0-----:R-:W-:-:S02]  /*0130*/  VIADD R2, R0, 0xffffffe ;  /* 0x0ffffffe00027836 */ /* 0x001fc40000000000 */
[----:B------:R-:W-:-:S04]  /*0140*/  IMAD.MOV R0, RZ, RZ, -R10 ;  /* 0x000000ffff007224 */ /* 0x000fc800078e0a0a */
[----:B------:R0:W1:Y:S02]  /*0150*/  F2I.FTZ.U32.TRUNC.NTZ R3, R2 ;  /* 0x0000000200037305 */ /* 0x000064000021f000 */
[----:B0-----:R-:W-:Y:S02]  /*0160*/  IMAD.MOV.U32 R2, RZ, RZ, RZ ;  /* 0x000000ffff027224 */ /* 0x001fe400078e00ff */
[----:B-1----:R-:W-:-:S04]  /*0170*/  IMAD.MOV R6, RZ, RZ, -R3 ;  /* 0x000000ffff067224 */ /* 0x002fc800078e0a03 */
[----:B------:R-:W-:Y:S02]  /*0180*/  IMAD R9, R6, R7, RZ ;  /* 0x0000000706097224 */ /* 0x000fe400078e02ff */
[----:B------:R-:W-:Y:S02]  /*0190*/  IMAD.MOV.U32 R6, RZ, RZ, R8 ;  /* 0x000000ffff067224 */ /* 0x000fe400078e0008 */
[----:B------:R-:W-:-:S06]  /*01a0*/  IMAD.HI.U32 R3, R3, R9, R2 ;  /* 0x0000000903037227 */ /* 0x000fcc00078e0002 */
[----:B------:R-:W-:-:S04]  /*01b0*/  IMAD.HI.U32 R3, R3, R6, RZ ;  /* 0x0000000603037227 */ /* 0x000fc800078e00ff */
[----:B------:R-:W-:-:S05]  /*01c0*/  IMAD R0, R3, R0, R6 ;  /* 0x0000000003007224 */ /* 0x000fca00078e0206 */
[----:B------:R-:W-:-:S13]  /*01d0*/  ISETP.GT.U32.AND P1, PT, R7, R0, PT ;  /* 0x000000000700720c */ /* 0x000fda0003f24070 */
[----:B------:R-:W-:Y:S02]  /*01e0*/  @!P1 IMAD.IADD R0, R0, 0x1, -R7 ;  /* 0x0000000100009824 */ /* 0x000fe400078e0a07 */
[----:B------:R-:W-:Y:S01]  /*01f0*/  @!P1 VIADD R3, R3, 0x1 ;  /* 0x0000000103039836 */ /* 0x000fe20000000000 */
[----:B------:R-:W-:Y:S02]  /*0200*/  ISETP.NE.AND P1, PT, R4, RZ, PT ;  /* 0x000000ff0400720c */ /* 0x000fe40003f25270 */
[----:B------:R-:W-:Y:S02]  /*0210*/  ISETP.GE.U32.AND P0, PT, R0, R7, PT ;  /* 0x000000070000720c */ /* 0x000fe40003f06070 */
[----:B------:R-:W-:-:S04]  /*0220*/  LOP3.LUT R0, R5, R4, RZ, 0x3c, !PT ;  /* 0x0000000405007212 */ /* 0x000fc800078e3cff */
[----:B------:R-:W-:Y:S01]  /*0230*/  ISETP.GE.AND P2, PT, R0, RZ, PT ;  /* 0x000000ff0000720c */ /* 0x000fe20003f46270 */
[----:B------:R-:W-:-:S06]  /*0240*/  VIADD R0, R20, 0xf ;  /* 0x0000000f14007836 */ /* 0x000fcc0000000000 */
[----:B------:R-:W-:-:S04]  /*0250*/  @P0 VIADD R3, R3, 0x1 ;  /* 0x0000000103030836 */ /* 0x000fc80000000000 */
[----:B------:R-:W-:Y:S01]  /*0260*/  IMAD.MOV.U32 R2, RZ, RZ, R3 ;  /* 0x000000ffff027224 */ /* 0x000fe200078e0003 */
[----:B------:R-:W-:-:S03]  /*0270*/  SHF.R.S32.HI R3, RZ, 0x1f, R0 ;  /* 0x0000001fff037819 */ /* 0x000fc60000011400 */
[----:B------:R-:W-:Y:S01]  /*0280*/  @!P2 IMAD.MOV R2, RZ, RZ, -R2 ;  /* 0x000000ffff02a224 */ /* 0x000fe200078e0a02 */
[----:B------:R-:W-:Y:S02]  /*0290*/  @!P1 LOP3.LUT R2, RZ, R4, RZ, 0x33, !PT ;  /* 0x00000004ff029212 */ /* 0x000fe400078e33ff */
[----:B------:R-:W-:-:S03]  /*02a0*/  LEA.HI R3, R3, R0, RZ, 0x4 ;  /* 0x0000000003037211 */ /* 0x000fc600078f20ff */
[----:B------:R-:W-:Y:S02]  /*02b0*/  IMAD.SHL.U32 R10, R2, 0x8, RZ ;  /* 0x00000008020a7824 */ /* 0x000fe400078e00ff */
[----:B------:R-:W-:-:S03]  /*02c0*/  IMAD.MOV R2, RZ, RZ, -R2 ;  /* 0x000000ffff027224 */ /* 0x000fc600078e0a02 */
[----:B------:R-:W-:Y:S01]  /*02d0*/  LEA.HI.SX32 R3, R3, -R10, 0x1c ;  /* 0x8000000a03037211 */ /* 0x000fe200078fe2ff */
[----:B------:R-:W-:-:S03]  /*02e0*/  IMAD R6, R4, R2, R5 ;  /* 0x0000000204067224 */ /* 0x000fc600078e0205 */
[----:B------:R-:W-:Y:S02]  /*02f0*/  VIMNMX R11, R3, 0x8, PT ;  /* 0x00000008030b7848 */ /* 0x000fe40003fe0100 */
[----:B------:R-:W-:Y:S02]  /*0300*/  IABS R9, R6 ;  /* 0x0000000600097213 */ /* 0x000fe40000000000 */
[-C--:B------:R-:W-:Y:S02]  /*0310*/  IABS R7, R11.reuse ;  /* 0x0000000b00077213 */ /* 0x080fe40000000000 */
[----:B------:R-:W-:Y:S02]  /*0320*/  IABS R4, R11 ;  /* 0x0000000b00047213 */ /* 0x000fe40000000000 */
[----:B------:R-:W0:Y:S08]  /*0330*/  I2F.RP R0, R7 ;  /* 0x0000000700007306 */ /* 0x000e300000209400 */
[----:B0-----:R-:W0:Y:S02]  /*0340*/  MUFU.RCP R0, R0 ;  /* 0x0000000000007308 */ /* 0x001e240000001000 */
[----:B0-----:R-:W-:-:S02]  /*0350*/  VIADD R3, R0, 0xffffffe ;  /* 0x0ffffffe00037836 */ /* 0x001fc40000000000 */
[----:B------:R-:W-:-:S04]  /*0360*/  IMAD.MOV R0, RZ, RZ, -R4 ;  /* 0x000000ffff007224 */ /* 0x000fc800078e0a04 */
[----:B------:R-:W0:Y:S02]  /*0370*/  F2I.FTZ.U32.TRUNC.NTZ R3, R3 ;  /* 0x0000000300037305 */ /* 0x000e24000021f000 */
[----:B0-----:R-:W-:-:S04]  /*0380*/  IMAD.MOV R8, RZ, RZ, -R3 ;  /* 0x000000ffff087224 */ /* 0x001fc800078e0a03 */
[----:B------:R-:W-:-:S04]  /*0390*/  IMAD.MOV.U32 R2, RZ, RZ, R8 ;  /* 0x000000ffff027224 */ /* 0x000fc800078e0008 */
[----:B------:R-:W-:Y:S02]  /*03a0*/  IMAD R5, R2, R7, RZ ;  /* 0x0000000702057224 */ /* 0x000fe400078e02ff */
[----:B------:R-:W-:-:S04]  /*03b0*/  IMAD.MOV.U32 R2, RZ, RZ, RZ ;  /* 0x000000ffff027224 */ /* 0x000fc800078e00ff */
[----:B------:R-:W-:Y:S01]  /*03c0*/  IMAD.HI.U32 R2, R3, R5, R2 ;  /* 0x0000000503027227 */ /* 0x000fe200078e0002 */
[----:B------:R-:W-:-:S04]  /*03d0*/  LOP3.LUT R3, R6, R11, RZ, 0x3c, !PT ;  /* 0x0000000b06037212 */ /* 0x000fc800078e3cff */
[----:B------:R-:W-:Y:S01]  /*03e0*/  ISETP.GE.AND P2, PT, R3, RZ, PT ;  /* 0x000000ff0300720c */ /* 0x000fe20003f46270 */
[----:B------:R-:W-:-:S04]  /*03f0*/  IMAD.HI.U32 R2, R2, R9, RZ ;  /* 0x0000000902027227 */ /* 0x000fc800078e00ff */
[----:B------:R-:W-:-:S05]  /*0400*/  IMAD R0, R2, R0, R9 ;  /* 0x0000000002007224 */ /* 0x000fca00078e0209 */
[----:B------:R-:W-:-:S13]  /*0410*/  ISETP.GT.U32.AND P1, PT, R7, R0, PT ;  /* 0x000000000700720c */ /* 0x000fda0003f24070 */
[----:B------:R-:W-:Y:S02]  /*0420*/  @!P1 IMAD.IADD R0, R0, 0x1, -R7 ;  /* 0x0000000100009824 */ /* 0x000fe400078e0a07 */
[----:B------:R-:W-:Y:S01]  /*0430*/  @!P1 VIADD R2, R2, 0x1 ;  /* 0x0000000102029836 */ /* 0x000fe20000000000 */
[----:B------:R-:W-:Y:S02]  /*0440*/  ISETP.NE.AND P1, PT, R11, RZ, PT ;  /* 0x000000ff0b00720c */ /* 0x000fe40003f25270 */
[----:B------:R-:W-:Y:S02]  /*0450*/  ISETP.GE.U32.AND P0, PT, R0, R7, PT ;  /* 0x000000070000720c */ /* 0x000fe40003f06070 */
[----:B------:R-:W0:Y:S11]  /*0460*/  S2R R0, SR_TID.X ;  /* 0x0000000000007919 */ /* 0x000e360000002100 */
[----:B------:R-:W-:Y:S01]  /*0470*/  @P0 VIADD R2, R2, 0x1 ;  /* 0x0000000102020836 */ /* 0x000fe20000000000 */
[----:B------:R-:W-:-:S03]  /*0480*/  ISETP.GT.AND P0, PT, R34, 0xf, PT ;  /* 0x0000000f2200780c */ /* 0x000fc60003f04270 */
[----:B------:R-:W-:-:S04]  /*0490*/  IMAD.MOV.U32 R4, RZ, RZ, R2 ;  /* 0x000000ffff047224 */ /* 0x000fc800078e0002 */
[----:B------:R-:W-:Y:S01]  /*04a0*/  @!P2 IMAD.MOV R4, RZ, RZ, -R4 ;  /* 0x000000ffff04a224 */ /* 0x000fe200078e0a04 */
[----:B------:R-:W-:-:S05]  /*04b0*/  @!P1 LOP3.LUT R4, RZ, R11, RZ, 0x33, !PT ;  /* 0x0000000bff049212 */ /* 0x000fca00078e33ff */
[----:B------:R-:W-:Y:S01]  /*04c0*/  IMAD.MOV R2, RZ, RZ, -R4 ;  /* 0x000000ffff027224 */ /* 0x000fe200078e0a04 */
[----:B------:R-:W-:Y:S01]  /*04d0*/  @!P0 PRMT R13, RZ, 0x7610, R13 ;  /* 0x00007610ff0d8816 */ /* 0x000fe2000000000d */
[----:B------:R-:W-:Y:S01]  /*04e0*/  IMAD.SHL.U32 R7, R4, 0x20, RZ ;  /* 0x0000002004077824 */ /* 0x000fe200078e00ff */
[----:B------:R-:W-:Y:S01]  /*04f0*/  @!P0 PRMT R14, RZ, 0x7610, R14 ;  /* 0x00007610ff0e8816 */ /* 0x000fe2000000000e */
[----:B------:R-:W-:Y:S01]  /*0500*/  IMAD R2, R11, R2, R6 ;  /* 0x000000020b027224 */ /* 0x000fe200078e0206 */
[----:B------:R-:W-:Y:S02]  /*0510*/  @!P0 PRMT R13, R13, 0x5410, RZ ;  /* 0x000054100d0d8816 */ /* 0x000fe400000000ff */
[----:B0-----:R-:W-:Y:S01]  /*0520*/  SHF.R.U32.HI R12, RZ, 0x4, R0 ;  /* 0x00000004ff0c7819 */ /* 0x001fe20000011600 */
[----:B------:R-:W-:Y:S01]  /*0530*/  IMAD.IADD R10, R10, 0x1, R2 ;  /* 0x000000010a0a7824 */ /* 0x000fe200078e0202 */
[C---:B------:R-:W-:Y:S01]  /*0540*/  LOP3.LUT R35, R0.reuse, 0xf, RZ, 0xc0, !PT ;  /* 0x0000000f00237812 */ /* 0x040fe200078ec0ff */
[----:B------:R-:W-:Y:S01]  /*0550*/  @!P0 IMAD.SHL.U32 R2, R0, 0x20, RZ ;  /* 0x0000002000028824 */ /* 0x000fe200078e00ff */
[----:B------:R-:W-:Y:S01]  /*0560*/  SGXT.U32 R12, R12, 0x3 ;  /* 0x000000030c0c781a */ /* 0x000fe20000000000 */
[----:B------:R-:W-:Y:S01]  /*0570*/  @!P0 IMAD.SHL.U32 R3, R0, 0x2, RZ ;  /* 0x0000000200038824 */ /* 0x000fe200078e00ff */
[----:B------:R-:W-:Y:S01]  /*0580*/  @!P0 PRMT R14, R14, 0x5410, RZ ;  /* 0x000054100e0e8816 */ /* 0x000fe200000000ff */
[----:B------:R-:W-:Y:S01]  /*0590*/  IMAD R9, R10, 0x10, R35 ;  /* 0x000000100a097824 */ /* 0x000fe200078e0223 */
[----:B------:R-:W-:-:S02]  /*05a0*/  LOP3.LUT R4, R7, R12, RZ, 0xfc, !PT ;  /* 0x0000000c07047212 */ /* 0x000fc400078efcff */
[----:B------:R-:W-:Y:S02]  /*05b0*/  LOP3.LUT R6, R7, 0x8, R12, 0xfe, !PT ;  /* 0x0000000807067812 */ /* 0x000fe400078efe0c */
[----:B------:R-:W-:Y:S02]  /*05c0*/  @!P0 LOP3.LUT R5, R2, 0x60, RZ, 0xc0, !PT ;  /* 0x0000006002058812 */ /* 0x000fe400078ec0ff */
[C---:B------:R-:W-:Y:S02]  /*05d0*/  LOP3.LUT R7, R4.reuse, 0x10, RZ, 0xfc, !PT ;  /* 0x0000001004077812 */ /* 0x040fe400078efcff */
[----:B------:R-:W-:Y:S01]  /*05e0*/  LOP3.LUT R8, R4, 0x18, RZ, 0xfc, !PT ;  /* 0x0000001804087812 */ /* 0x000fe200078efcff */
[----:B------:R-:W-:Y:S06]  /*05f0*/  @!P0 BRA `(.L_x_0) ;  /* 0x0000000800fc8947 */ /* 0x000fec0003800000 */
[----:B------:R-:W-:Y:S01]  /*0600*/  IABS R14, R20 ;  /* 0x00000014000e7213 */ /* 0x000fe20000000000 */
[----:B------:R-:W-:Y:S01]  /*0610*/  ULDC UR5, c[0x0][0x240] ;  /* 0x0000900000057ab9 */ /* 0x000fe20000000800 */
[----:B------:R-:W-:Y:S01]  /*0620*/  IABS R13, R21 ;  /* 0x00000015000d7213 */ /* 0x000fe20000000000 */
[----:B------:R-:W-:Y:S01]  /*0630*/  ULDC.64 UR8, c[0x0][0x218] ;  /* 0x0000860000087ab9 */ /* 0x000fe20000000a00 */
[----:B------:R-:W0:Y:S01]  /*0640*/  I2F.RP R15, R14 ;  /* 0x0000000e000f7306 */ /* 0x000e220000209400 */
[----:B------:R-:W-:Y:S01]  /*0650*/  IABS R18, R7 ;  /* 0x0000000700127213 */ /* 0x000fe20000000000 */
[----:B------:R-:W-:Y:S01]  /*0660*/  ULDC.64 UR10, c[0x0][0x210] ;  /* 0x00008400000a7ab9 */ /* 0x000fe20000000a00 */
[----:B------:R-:W-:Y:S02]  /*0670*/  IABS R22, R6 ;  /* 0x0000000600167213 */ /* 0x000fe40000000000 */
[----:B------:R-:W-:Y:S02]  /*0680*/  IABS R26, R4 ;  /* 0x00000004001a7213 */ /* 0x000fe40000000000 */
[----:B------:R-:W-:Y:S01]  /*0690*/  ISETP.GE.AND P5, PT, R4, RZ, PT ;  /* 0x000000ff0400720c */ /* 0x000fe20003fa6270 */
[----:B------:R-:W1:Y:S01]  /*06a0*/  I2F.RP R5, R13 ;  /* 0x0000000d00057306 */ /* 0x000e620000209400 */
[----:B------:R-:W-:-:S02]  /*06b0*/  ISETP.GE.AND P6, PT, R9, RZ, PT ;  /* 0x000000ff0900720c */ /* 0x000fc40003fc6270 */
[----:B------:R-:W-:-:S04]  /*06c0*/  SHF.R.S32.HI R23, RZ, 0x6, R0 ;  /* 0x00000006ff177819 */ /* 0x000fc80000011400 */
[----:B------:R-:W-:Y:S01]  /*06d0*/  SGXT R23, R23, 0x1 ;  /* 0x000000011717781a */ /* 0x000fe20000000200 */
[----:B0-----:R-:W0:Y:S03]  /*06e0*/  MUFU.RCP R15, R15 ;  /* 0x0000000f000f7308 */ /* 0x001e260000001000 */
[----:B------:R-:W-:-:S05]  /*06f0*/  LOP3.LUT R38, R23, 0x90, RZ, 0xc0, !PT ;  /* 0x0000009017267812 */ /* 0x000fca00078ec0ff */
[----:B-1----:R-:W1:Y:S01]  /*0700*/  MUFU.RCP R5, R5 ;  /* 0x0000000500057308 */ /* 0x002e620000001000 */
[----:B0-----:R-:W-:Y:S01]  /*0710*/  VIADD R10, R15, 0xffffffe ;  /* 0x0ffffffe0f0a7836 */ /* 0x001fe20000000000 */
[----:B------:R-:W-:-:S06]  /*0720*/  IABS R15, R9 ;  /* 0x00000009000f7213 */ /* 0x000fcc0000000000 */
[----:B------:R0:W2:Y:S01]  /*0730*/  F2I.FTZ.U32.TRUNC.NTZ R11, R10 ;  /* 0x0000000a000b7305 */ /* 0x0000a2000021f000 */
[----:B-1----:R-:W-:-:S07]  /*0740*/  VIADD R2, R5, 0xffffffe ;  /* 0x0ffffffe05027836 */ /* 0x002fce0000000000 */
[----:B------:R1:W3:Y:S01]  /*0750*/  F2I.FTZ.U32.TRUNC.NTZ R3, R2 ;  /* 0x0000000200037305 */ /* 0x0002e2000021f000 */
[----:B0-----:R-:W-:Y:S02]  /*0760*/  IMAD.MOV.U32 R10, RZ, RZ, RZ ;  /* 0x000000ffff0a7224 */ /* 0x001fe400078e00ff */
[----:B--2---:R-:W-:Y:S02]  /*0770*/  IMAD.MOV R19, RZ, RZ, -R11 ;  /* 0x000000ffff137224 */ /* 0x004fe400078e0a0b */
[----:B-1----:R-:W-:Y:S02]  /*0780*/  IMAD.MOV.U32 R2, RZ, RZ, RZ ;  /* 0x000000ffff027224 */ /* 0x002fe400078e00ff */
[----:B------:R-:W-:-:S04]  /*0790*/  IMAD R5, R19, R14, RZ ;  /* 0x0000000e13057224 */ /* 0x000fc800078e02ff */
[----:B------:R-:W-:-:S04]  /*07a0*/  IMAD.HI.U32 R11, R11, R5, R10 ;  /* 0x000000050b0b7227 */ /* 0x000fc800078e000a */
[----:B---3--:R-:W-:Y:S02]  /*07b0*/  IMAD.MOV R16, RZ, RZ, -R3 ;  /* 0x000000ffff107224 */ /* 0x008fe400078e0a03 */
[----:B------:R-:W-:-:S04]  /*07c0*/  IMAD.HI.U32 R11, R11, R15, RZ ;  /* 0x0000000f0b0b7227 */ /* 0x000fc800078e00ff */
[----:B------:R-:W-:Y:S01]  /*07d0*/  IMAD R17, R16, R13, RZ ;  /* 0x0000000d10117224 */ /* 0x000fe200078e02ff */
[----:B------:R-:W-:Y:S01]  /*07e0*/  IABS R16, R8 ;  /* 0x0000000800107213 */ /* 0x000fe20000000000 */
[----:B------:R-:W-:Y:S02]  /*07f0*/  IMAD.MOV R11, RZ, RZ, -R11 ;  /* 0x000000ffff0b7224 */ /* 0x000fe400078e0a0b */
[----:B------:R-:W-:-:S04]  /*0800*/  IMAD.HI.U32 R2, R3, R17, R2 ;  /* 0x0000001103027227 */ /* 0x000fc800078e0002 */
[----:B------:R-:W-:Y:S01]  /*0810*/  IMAD R15, R14, R11, R15 ;  /* 0x0000000b0e0f7224 */ /* 0x000fe200078e020f */
[----:B------:R-:W-:Y:S01]  /*0820*/  SHF.R.S32.HI R11, RZ, 0x1f, R34 ;  /* 0x0000001fff0b7819 */ /* 0x000fe20000011422 */
[----:B------:R-:W-:-:S03]  /*0830*/  IMAD.HI.U32 R3, R2, R16, RZ ;  /* 0x0000001002037227 */ /* 0x000fc600078e00ff */
[----:B------:R-:W-:Y:S01]  /*0840*/  ISETP.GT.U32.AND P4, PT, R14, R15, PT ;  /* 0x0000000f0e00720c */ /* 0x000fe20003f84070 */
[----:B------:R-:W-:Y:S01]  /*0850*/  IMAD.HI.U32 R5, R2, R18, RZ ;  /* 0x0000001202057227 */ /* 0x000fe200078e00ff */
[----:B------:R-:W-:-:S03]  /*0860*/  LEA.HI R34, R11, R34, RZ, 0x4 ;  /* 0x000000220b227211 */ /* 0x000fc600078f20ff */
[----:B------:R-:W-:Y:S01]  /*0870*/  IMAD.HI.U32 R10, R2, R22, RZ ;  /* 0x00000016020a7227 */ /* 0x000fe200078e00ff */
[----:B------:R-:W-:-:S03]  /*0880*/  SHF.R.S32.HI R34, RZ, 0x4, R34 ;  /* 0x00000004ff227819 */ /* 0x000fc60000011422 */
[----:B------:R-:W-:-:S04]  /*0890*/  IMAD.HI.U32 R2, R2, R26, RZ ;  /* 0x0000001a02027227 */ /* 0x000fc800078e00ff */
[----:B------:R-:W-:Y:S02]  /*08a0*/  IMAD.MOV R10, RZ, RZ, -R10 ;  /* 0x000000ffff0a7224 */ /* 0x000fe400078e0a0a */
[----:B------:R-:W-:Y:S02]  /*08b0*/  IMAD.MOV R2, RZ, RZ, -R2 ;  /* 0x000000ffff027224 */ /* 0x000fe400078e0a02 */
[----:B------:R-:W-:Y:S02]  /*08c0*/  IMAD.MOV R3, RZ, RZ, -R3 ;  /* 0x000000ffff037224 */ /* 0x000fe400078e0a03 */
[C---:B------:R-:W-:Y:S02]  /*08d0*/  IMAD R22, R13.reuse, R10, R22 ;  /* 0x0000000a0d167224 */ /* 0x040fe400078e0216 */
[C---:B------:R-:W-:Y:S02]  /*08e0*/  IMAD R26, R13.reuse, R2, R26 ;  /* 0x000000020d1a7224 */ /* 0x040fe400078e021a */
[----:B------:R-:W-:Y:S01]  /*08f0*/  IMAD.MOV R5, RZ, RZ, -R5 ;  /* 0x000000ffff057224 */ /* 0x000fe200078e0a05 */
[C---:B------:R-:W-:Y:S01]  /*0900*/  ISETP.GT.U32.AND P2, PT, R13.reuse, R22, PT ;  /* 0x000000160d00720c */ /* 0x040fe20003f44070 */
[C---:B------:R-:W-:Y:S01]  /*0910*/  IMAD R16, R13.reuse, R3, R16 ;  /* 0x000000030d107224 */ /* 0x040fe200078e0210 */
[C---:B------:R-:W-:Y:S01]  /*0920*/  ISETP.GT.U32.AND P3, PT, R13.reuse, R26, PT ;  /* 0x0000001a0d00720c */ /* 0x040fe20003f64070 */
[----:B------:R-:W-:Y:S01]  /*0930*/  IMAD R18, R13, R5, R18 ;  /* 0x000000050d127224 */ /* 0x000fe200078e0212 */
[----:B------:R-:W-:Y:S01]  /*0940*/  SHF.R.U32.HI R5, RZ, 0x1, R0 ;  /* 0x00000001ff057819 */ /* 0x000fe20000011600 */
[----:B------:R-:W-:Y:S01]  /*0950*/  @!P4 IMAD.IADD R15, R15, 0x1, -R14 ;  /* 0x000000010f0fc824 */ /* 0x000fe200078e0a0e */
[C---:B------:R-:W-:Y:S01]  /*0960*/  ISETP.GT.U32.AND P0, PT, R13.reuse, R16, PT ;  /* 0x000000100d00720c */ /* 0x040fe20003f04070 */
[C---:B------:R-:W-:Y:S01]  /*0970*/  IMAD.SHL.U32 R2, R0.reuse, 0x20, RZ ;  /* 0x0000002000027824 */ /* 0x040fe200078e00ff */
[----:B------:R-:W-:Y:S01]  /*0980*/  ISETP.GT.U32.AND P1, PT, R13, R18, PT ;  /* 0x000000120d00720c */ /* 0x000fe20003f24070 */
[----:B------:R-:W-:Y:S01]  /*0990*/  IMAD.SHL.U32 R17, R0, 0x10, RZ ;  /* 0x0000001000117824 */ /* 0x000fe200078e00ff */
[----:B------:R-:W-:-:S02]  /*09a0*/  ISETP.GT.U32.AND P4, PT, R14, R15, PT ;  /* 0x0000000f0e00720c */ /* 0x000fc40003f84070 */
[--C-:B------:R-:W-:Y:S01]  /*09b0*/  SHF.R.S32.HI R3, RZ, 0x2, R0.reuse ;  /* 0x00000002ff037819 */ /* 0x100fe20000011400 */
[--C-:B------:R-:W-:Y:S01]  /*09c0*/  @!P2 IMAD.IADD R22, R22, 0x1, -R13.reuse ;  /* 0x000000011616a824 */ /* 0x100fe200078e0a0d */
[----:B------:R-:W-:Y:S01]  /*09d0*/  LOP3.LUT R5, R5, 0x10, R0, 0xf8, !PT ;  /* 0x0000001005057812 */ /* 0x000fe200078ef800 */
[--C-:B------:R-:W-:Y:S01]  /*09e0*/  @!P3 IMAD.IADD R26, R26, 0x1, -R13.reuse ;  /* 0x000000011a1ab824 */ /* 0x100fe200078e0a0d */
[----:B------:R-:W-:Y:S02]  /*09f0*/  SGXT R3, R3, 0x1 ;  /* 0x000000010303781a */ /* 0x000fe40000000200 */
[C---:B------:R-:W-:Y:S01]  /*0a00*/  ISETP.GT.U32.AND P2, PT, R13.reuse, R22, PT ;  /* 0x000000160d00720c */ /* 0x040fe20003f44070 */
[--C-:B------:R-:W-:Y:S01]  /*0a10*/  @!P0 IMAD.IADD R16, R16, 0x1, -R13.reuse ;  /* 0x0000000110108824 */ /* 0x100fe200078e0a0d */
[----:B------:R-:W-:Y:S01]  /*0a20*/  ISETP.GT.U32.AND P3, PT, R13, R26, PT ;  /* 0x0000001a0d00720c */ /* 0x000fe20003f64070 */
[----:B------:R-:W-:Y:S01]  /*0a30*/  @!P1 IMAD.IADD R18, R18, 0x1, -R13 ;  /* 0x0000000112129824 */ /* 0x000fe200078e0a0d */
[----:B------:R-:W-:Y:S01]  /*0a40*/  LOP3.LUT R10, R3, 0x90, RZ, 0xc0, !PT ;  /* 0x00000090030a7812 */ /* 0x000fe200078ec0ff */
[----:B------:R-:W-:Y:S01]  /*0a50*/  IMAD.SHL.U32 R19, R5, 0x10, RZ ;  /* 0x0000001005137824 */ /* 0x000fe200078e00ff */
[----:B------:R-:W-:Y:S01]  /*0a60*/  LOP3.LUT R5, R2, 0x60, RZ, 0xc0, !PT ;  /* 0x0000006002057812 */ /* 0x000fe200078ec0ff */
[----:B------:R-:W-:Y:S01]  /*0a70*/  @!P4 IMAD.IADD R15, R15, 0x1, -R14 ;  /* 0x000000010f0fc824 */ /* 0x000fe200078e0a0e */
[----:B------:R-:W-:Y:S01]  /*0a80*/  ISETP.GT.U32.AND P0, PT, R13, R16, PT ;  /* 0x000000100d00720c */ /* 0x000fe20003f04070 */
[----:B------:R-:W-:Y:S01]  /*0a90*/  IMAD.SHL.U32 R3, R0, 0x2, RZ ;  /* 0x0000000200037824 */ /* 0x000fe200078e00ff */
[----:B------:R-:W-:-:S02]  /*0aa0*/  ISETP.GE.AND P4, PT, R6, RZ, PT ;  /* 0x000000ff0600720c */ /* 0x000fc40003f86270 */
[----:B------:R-:W-:Y:S01]  /*0ab0*/  ISETP.GT.U32.AND P1, PT, R13, R18, PT ;  /* 0x000000120d00720c */ /* 0x000fe20003f24070 */
[----:B------:R-:W-:Y:S01]  /*0ac0*/  @!P2 IMAD.IADD R22, R22, 0x1, -R13 ;  /* 0x000000011616a824 */ /* 0x000fe200078e0a0d */
[----:B------:R-:W-:Y:S01]  /*0ad0*/  LOP3.LUT R24, R10, 0x300, R19, 0xf8, !PT ;  /* 0x000003000a187812 */ /* 0x000fe200078ef813 */
[----:B------:R-:W-:Y:S01]  /*0ae0*/  VIADD R19, R5, UR4 ;  /* 0x0000000405137c36 */ /* 0x000fe20008000000 */
[----:B------:R-:W-:Y:S01]  /*0af0*/  LOP3.LUT R17, R17, 0x100, RZ, 0xc0, !PT ;  /* 0x0000010011117812 */ /* 0x000fe200078ec0ff */
[----:B------:R-:W-:Y:S01]  /*0b00*/  @!P3 IMAD.IADD R26, R26, 0x1, -R13 ;  /* 0x000000011a1ab824 */ /* 0x000fe200078e0a0d */
[--C-:B------:R-:W-:Y:S02]  /*0b10*/  LOP3.LUT R10, R10, 0x10, R3.reuse, 0x78, !PT ;  /* 0x000000100a0a7812 */ /* 0x100fe400078e7803 */
[----:B------:R-:W-:Y:S01]  /*0b20*/  LOP3.LUT R24, R24, 0x10, R3, 0x78, !PT ;  /* 0x0000001018187812 */ /* 0x000fe200078e7803 */
[----:B------:R-:W-:Y:S01]  /*0b30*/  @!P0 IMAD.IADD R16, R16, 0x1, -R13 ;  /* 0x0000000110108824 */ /* 0x000fe200078e0a0d */
[----:B------:R-:W-:Y:S01]  /*0b40*/  IADD3 R10, R10, R19, R17 ;  /* 0x000000130a0a7210 */ /* 0x000fe20007ffe011 */
[----:B------:R-:W-:Y:S01]  /*0b50*/  @!P4 IMAD.MOV R22, RZ, RZ, -R22 ;  /* 0x000000ffff16c224 */ /* 0x000fe200078e0a16 */
[----:B------:R-:W0:Y:S01]  /*0b60*/  LDC R17, c[0x0][0x238] ;  /* 0x00008e00ff117b82 */ /* 0x000e220000000800 */
[----:B------:R-:W-:Y:S01]  /*0b70*/  ISETP.GE.AND P2, PT, R8, RZ, PT ;  /* 0x000000ff0800720c */ /* 0x000fe20003f46270 */
[----:B------:R-:W-:Y:S01]  /*0b80*/  IMAD.IADD R11, R19, 0x1, R24 ;  /* 0x00000001130b7824 */ /* 0x000fe200078e0218 */
[----:B------:R-:W-:Y:S01]  /*0b90*/  ISETP.GE.AND P3, PT, R7, RZ, PT ;  /* 0x000000ff0700720c */ /* 0x000fe20003f66270 */
[----:B------:R-:W-:Y:S01]  /*0ba0*/  @!P1 IMAD.IADD R18, R18, 0x1, -R13 ;  /* 0x0000000112129824 */ /* 0x000fe200078e0a0d */
[----:B------:R-:W-:Y:S01]  /*0bb0*/  ISETP.NE.AND P0, PT, R21, RZ, PT ;  /* 0x000000ff1500720c */ /* 0x000fe20003f05270 */
[----:B------:R-:W-:Y:S01]  /*0bc0*/  IMAD.MOV.U32 R13, RZ, RZ, R16 ;  /* 0x000000ffff0d7224 */ /* 0x000fe200078e0010 */
[----:B------:R-:W-:Y:S01]  /*0bd0*/  LOP3.LUT R24, RZ, R21, RZ, 0x33, !PT ;  /* 0x00000015ff187212 */ /* 0x000fe200078e33ff */
[----:B------:R-:W-:Y:S01]  /*0be0*/  IMAD.MOV.U32 R16, RZ, RZ, R15 ;  /* 0x000000ffff107224 */ /* 0x000fe200078e000f */
[----:B------:R-:W-:Y:S01]  /*0bf0*/  ISETP.NE.AND P1, PT, R20, RZ, PT ;  /* 0x000000ff1400720c */ /* 0x000fe20003f25270 */
[----:B------:R-:W-:Y:S01]  /*0c00*/  @!P5 IMAD.MOV R26, RZ, RZ, -R26 ;  /* 0x000000ffff1ad224 */ /* 0x000fe200078e0a1a */
[----:B------:R-:W-:Y:S01]  /*0c10*/  SEL R15, R24, R22, !P0 ;  /* 0x00000016180f7207 */ /* 0x000fe20004000000 */
[----:B------:R-:W-:Y:S01]  /*0c20*/  @!P6 IMAD.MOV R16, RZ, RZ, -R16 ;  /* 0x000000ffff10e224 */ /* 0x000fe200078e0a10 */
[----:B------:R-:W1:Y:S01]  /*0c30*/  LDC R22, c[0x0][0x23c] ;  /* 0x00008f00ff167b82 */ /* 0x000e620000000800 */
[----:B------:R-:W-:Y:S01]  /*0c40*/  @!P2 IMAD.MOV R13, RZ, RZ, -R13 ;  /* 0x000000ffff0da224 */ /* 0x000fe200078e0a0d */
[----:B------:R-:W-:Y:S01]  /*0c50*/  LOP3.LUT R14, R12, 0x8, RZ, 0xfc, !PT ;  /* 0x000000080c0e7812 */ /* 0x000fe200078efcff */
[----:B------:R-:W-:Y:S01]  /*0c60*/  @!P3 IMAD.MOV R18, RZ, RZ, -R18 ;  /* 0x000000ffff12b224 */ /* 0x000fe200078e0a12 */
[----:B------:R-:W-:Y:S01]  /*0c70*/  LOP3.LUT R38, R38, 0x7e, R3, 0x78, !PT ;  /* 0x0000007e26267812 */ /* 0x000fe200078e7803 */
[----:B------:R-:W-:Y:S01]  /*0c80*/  IMAD R15, R15, UR5, RZ ;  /* 0x000000050f0f7c24 */ /* 0x000fe2000f8e02ff */
[----:B------:R-:W-:-:S02]  /*0c90*/  SEL R13, R24, R13, !P0 ;  /* 0x0000000d180d7207 */ /* 0x000fc40004000000 */
[C---:B------:R-:W-:Y:S02]  /*0ca0*/  SEL R18, R24.reuse, R18, !P0 ;  /* 0x0000001218127207 */ /* 0x040fe40004000000 */
[----:B------:R-:W-:Y:S01]  /*0cb0*/  SEL R24, R24, R26, !P0 ;  /* 0x0000001a18187207 */ /* 0x000fe20004000000 */
[-C--:B0-----:R-:W-:Y:S01]  /*0cc0*/  IMAD R14, R14, R17.reuse, RZ ;  /* 0x000000110e0e7224 */ /* 0x081fe200078e02ff */
[----:B------:R-:W-:Y:S01]  /*0cd0*/  @!P1 LOP3.LUT R16, RZ, R20, RZ, 0x33, !PT ;  /* 0x00000014ff109212 */ /* 0x000fe200078e33ff */
[----:B------:R-:W-:Y:S01]  /*0ce0*/  IMAD R12, R12, R17, RZ ;  /* 0x000000110c0c7224 */ /* 0x000fe200078e02ff */
[----:B------:R-:W-:Y:S01]  /*0cf0*/  LEA R26, P2, R15, UR8, 0x1 ;  /* 0x000000080f1a7c11 */ /* 0x000fe2000f8408ff */
[----:B------:R-:W-:Y:S01]  /*0d00*/  IMAD R13, R13, UR5, RZ ;  /* 0x000000050d0d7c24 */ /* 0x000fe2000f8e02ff */
[----:B------:R-:W-:Y:S01]  /*0d10*/  LEA R20, P4, R14, UR10, 0x1 ;  /* 0x0000000a0e147c11 */ /* 0x000fe2000f8808ff */
[----:B------:R-:W-:Y:S01]  /*0d20*/  IMAD R37, R18, UR5, RZ ;  /* 0x0000000512257c24 */ /* 0x000fe2000f8e02ff */
[----:B------:R-:W-:Y:S01]  /*0d30*/  LEA R21, P5, R12, UR10, 0x1 ;  /* 0x0000000a0c157c11 */ /* 0x000fe2000f8a08ff */
[----:B------:R-:W-:Y:S01]  /*0d40*/  IMAD R24, R24, UR5, RZ ;  /* 0x0000000518187c24 */ /* 0x000fe2000f8e02ff */
[----:B------:R-:W-:Y:S01]  /*0d50*/  ULDC UR5, c[0x0][0x234] ;  /* 0x00008d0000057ab9 */ /* 0x000fe20000000800 */
[----:B------:R-:W-:Y:S01]  /*0d60*/  LEA R30, P0, R13, UR8, 0x1 ;  /* 0x000000080d1e7c11 */ /* 0x000fe2000f8008ff */
[----:B------:R-:W-:Y:S01]  /*0d70*/  IMAD R16, R16, UR5, RZ ;  /* 0x0000000510107c24 */ /* 0x000fe2000f8e02ff */
[----:B------:R-:W-:Y:S01]  /*0d80*/  LEA R32, P1, R37, UR8, 0x1 ;  /* 0x0000000825207c11 */ /* 0x000fe2000f8208ff */
[----:B-1----:R-:W-:Y:S01]  /*0d90*/  IMAD R35, R35, R22, RZ ;  /* 0x0000001623237224 */ /* 0x002fe200078e02ff */
[----:B------:R-:W-:Y:S01]  /*0da0*/  LEA R18, P3, R24, UR8, 0x1 ;  /* 0x0000000818127c11 */ /* 0x000fe2000f8608ff */
[----:B------:R-:W-:Y:S01]  /*0db0*/  IMAD.SHL.U32 R39, R22, 0x10, RZ ;  /* 0x0000001016277824 */ /* 0x000fe200078e00ff */
[----:B------:R-:W-:Y:S01]  /*0dc0*/  LEA.HI.X.SX32 R31, R13, UR9, 0x1, P0 ;  /* 0x000000090d1f7c11 */ /* 0x000fe200080f0eff */
[----:B------:R-:W-:Y:S01]  /*0dd0*/  IMAD.SHL.U32 R40, R17, 0x10, RZ ;  /* 0x0000001011287824 */ /* 0x000fe200078e00ff */
[----:B------:R-:W-:Y:S01]  /*0de0*/  LEA.HI.X.SX32 R27, R15, UR9, 0x1, P2 ;  /* 0x000000090f1b7c11 */ /* 0x000fe200090f0eff */
[----:B------:R-:W-:Y:S01]  /*0df0*/  IMAD.WIDE R22, R16, 0x2, RZ ;  /* 0x0000000210167825 */ /* 0x000fe200078e02ff */
[----:B------:R-:W-:-:S02]  /*0e00*/  LEA.HI.X.SX32 R41, R14, UR11, 0x1, P4 ;  /* 0x0000000b0e297c11 */ /* 0x000fc4000a0f0eff */
[----:B------:R-:W-:Y:S02]  /*0e10*/  CS2R R14, SRZ ;  /* 0x00000000000e7805 */ /* 0x000fe4000001ff00 */
[----:B------:R-:W-:Y:S02]  /*0e20*/  LEA.HI.X.SX32 R43, R12, UR11, 0x1, P5 ;  /* 0x0000000b0c2b7c11 */ /* 0x000fe4000a8f0eff */
[----:B------:R-:W-:Y:S02]  /*0e30*/  CS2R R12, SRZ ;  /* 0x00000000000c7805 */ /* 0x000fe4000001ff00 */
[----:B------:R-:W-:Y:S01]  /*0e40*/  LEA.HI.X.SX32 R37, R37, UR9, 0x1, P1 ;  /* 0x0000000925257c11 */ /* 0x000fe200088f0eff */
[----:B------:R-:W-:Y:S01]  /*0e50*/  ULDC UR5, c[0x0][0x230] ;  /* 0x00008c0000057ab9 */ /* 0x000fe20000000800 */
[----:B------:R-:W-:-:S07]  /*0e60*/  LEA.HI.X.SX32 R19, R24, UR9, 0x1, P3 ;  /* 0x0000000918137c11 */ /* 0x000fce00098f0eff */
.L_x_1:
[----:B------:R-:W-:Y:S02]  /*0e70*/  SHF.R.U32.HI R16, RZ, 0x4, R0 ;  /* 0x00000004ff107819 */ /* 0x000fe40000011600 */
[----:B------:R-:W-:Y:S02]  /*0e80*/  IADD3 R24, P2, R22, R21, RZ ;  /* 0x0000001516187210 */ /* 0x000fe40007f5e0ff */
[----:B------:R-:W-:Y:S02]  /*0e90*/  SGXT.U32 R16, R16, 0x3 ;  /* 0x000000031010781a */ /* 0x000fe40000000000 */
[----:B------:R-:W-:Y:S01]  /*0ea0*/  PRMT R42, RZ, 0x7610, R42 ;  /* 0x00007610ff2a7816 */ /* 0x000fe2000000002a */
[----:B------:R-:W-:Y:S01]  /*0eb0*/  IMAD.X R25, R23, 0x1, R43, P2 ;  /* 0x0000000117197824 */ /* 0x000fe200010e062b */
[C---:B------:R-:W-:Y:S02]  /*0ec0*/  LOP3.LUT R17, R16.reuse, 0x8, RZ, 0xfc, !PT ;  /* 0x0000000810117812 */ /* 0x040fe400078efcff */
[----:B------:R-:W-:-:S02]  /*0ed0*/  ISETP.GE.AND P0, PT, R16, UR5, PT ;  /* 0x0000000510007c0c */ /* 0x000fc4000bf06270 */
[----:B------:R-:W-:Y:S02]  /*0ee0*/  ISETP.GE.AND P3, PT, R17, UR5, PT ;  /* 0x0000000511007c0c */ /* 0x000fe4000bf66270 */
[----:B------:R-:W-:Y:S02]  /*0ef0*/  LOP3.LUT R17, R0, 0xf, RZ, 0xc0, !PT ;  /* 0x0000000f00117812 */ /* 0x000fe400078ec0ff */
[----:B------:R-:W-:Y:S02]  /*0f00*/  IADD3 R16, P1, R22, R20, RZ ;  /* 0x0000001416107210 */ /* 0x000fe40007f3e0ff */
[----:B------:R-:W-:Y:S02]  /*0f10*/  ISETP.GE.AND P4, PT, R17, UR5, PT ;  /* 0x0000000511007c0c */ /* 0x000fe4000bf86270 */
[----:B------:R-:W-:Y:S01]  /*0f20*/  PRMT R45, RZ, 0x7610, R45 ;  /* 0x00007610ff2d7816 */ /* 0x000fe2000000002d */
[----:B------:R-:W-:Y:S02]  /*0f30*/  IMAD.X R17, R23, 0x1, R41, P1 ;  /* 0x0000000117117824 */ /* 0x000fe400008e0629 */
[----:B------:R0:W2:Y:S04]  /*0f40*/  @!P0 LDG.E.U16 R42, desc[UR6][R24.64] ;  /* 0x00000006182a8981 */ /* 0x0000a8000c1e1500 */
[----:B------:R-:W3:Y:S01]  /*0f50*/  @!P3 LDG.E.U16 R45, desc[UR6][R16.64] ;  /* 0x00000006102db981 */ /* 0x000ee2000c1e1500 */
[----:B------:R-:W-:Y:S01]  /*0f60*/  PRMT R44, RZ, 0x7610, R44 ;  /* 0x00007610ff2c7816 */ /* 0x000fe2000000002c */
[----:B------:R-:W-:Y:S01]  /*0f70*/  BAR.SYNC.DEFER_BLOCKING 0x0 ;  /* 0x0000000000007b1d */ /* 0x000fe20000010000 */
[----:B------:R-:W-:Y:S01]  /*0f80*/  PRMT R33, RZ, 0x7610, R33 ;  /* 0x00007610ff217816 */ /* 0x000fe20000000021 */
[----:B0-----:R-:W-:-:S02]  /*0f90*/  IMAD.MOV.U32 R24, RZ, RZ, R18 ;  /* 0x000000ffff187224 */ /* 0x001fc400078e0012 */
[----:B------:R-:W-:Y:S02]  /*0fa0*/  IMAD.MOV.U32 R25, RZ, RZ, R19 ;  /* 0x000000ffff197224 */ /* 0x000fe400078e0013 */
[----:B------:R-:W-:-:S04]  /*0fb0*/  IMAD.WIDE R28, R35, 0x2, R26 ;  /* 0x00000002231c7825 */ /* 0x000fc800078e021a */
[C---:B------:R-:W-:Y:S01]  /*0fc0*/  IMAD.WIDE R18, R35.reuse, 0x2, R24 ;  /* 0x0000000223127825 */ /* 0x040fe200078e0218 */
[----:B------:R0:W4:Y:S04]  /*0fd0*/  @!P4 LDG.E.U16 R33, desc[UR6][R28.64] ;  /* 0x000000061c21c981 */ /* 0x000128000c1e1500 */
[----:B------:R1:W5:Y:S01]  /*0fe0*/  @!P4 LDG.E.U16 R44, desc[UR6][R18.64] ;  /* 0x00000006122cc981 */ /* 0x000362000c1e1500 */
[--C-:B0-----:R-:W-:Y:S02]  /*0ff0*/  IMAD.MOV.U32 R28, RZ, RZ, R32.reuse ;  /* 0x000000ffff1c7224 */ /* 0x101fe400078e0020 */
[----:B------:R-:W-:Y:S01]  /*1000*/  IMAD.MOV.U32 R29, RZ, RZ, R37 ;  /* 0x000000ffff1d7224 */ /* 0x000fe200078e0025 */
[----:B------:R-:W-:Y:S01]  /*1010*/  PRMT R32, RZ, 0x7610, R32 ;  /* 0x00007610ff207816 */ /* 0x000fe20000000020 */
[----:B------:R-:W-:Y:S01]  /*1020*/  IMAD.WIDE R36, R35, 0x2, R30 ;  /* 0x0000000223247825 */ /* 0x000fe200078e021e */
[----:B-1----:R-:W-:-:S03]  /*1030*/  PRMT R19, RZ, 0x7610, R19 ;  /* 0x00007610ff137816 */ /* 0x002fc60000000013 */
[----:B------:R-:W-:-:S03]  /*1040*/  IMAD.WIDE R16, R35, 0x2, R28 ;  /* 0x0000000223107825 */ /* 0x000fc600078e021c */
[----:B------:R0:W5:Y:S04]  /*1050*/  @!P4 LDG.E.U16 R19, desc[UR6][R36.64] ;  /* 0x000000062413c981 */ /* 0x000168000c1e1500 */
[----:B------:R-:W5:Y:S01]  /*1060*/  @!P4 LDG.E.U16 R32, desc[UR6][R16.64] ;  /* 0x000000061020c981 */ /* 0x000f62000c1e1500 */
[----:B------:R-:W-:-:S05]  /*1070*/  VIADD R34, R34, 0xffffffff ;  /* 0xffffffff22227836 */ /* 0x000fca0000000000 */
[----:B------:R-:W-:Y:S01]  /*1080*/  ISETP.NE.U32.AND P0, PT, R34, RZ, PT ;  /* 0x000000ff2200720c */ /* 0x000fe20003f05070 */
[----:B0-----:R-:W-:Y:S01]  /*1090*/  IMAD.WIDE R36, R39, 0x2, R28 ;  /* 0x0000000227247825 */ /* 0x001fe200078e021c */
[----:B------:R-:W-:-:S03]  /*10a0*/  UIADD3 UR5, UR5, -0x10, URZ ;  /* 0xfffffff005057890 */ /* 0x000fc6000fffe03f */
[----:B------:R-:W-:-:S04]  /*10b0*/  IMAD.WIDE R24, R39, 0x2, R24 ;  /* 0x0000000227187825 */ /* 0x000fc800078e0218 */
[----:B------:R-:W-:-:S04]  /*10c0*/  IMAD.WIDE R30, R39, 0x2, R30 ;  /* 0x00000002271e7825 */ /* 0x000fc800078e021e */
[----:B------:R-:W-:-:S04]  /*10d0*/  IMAD.WIDE R26, R39, 0x2, R26 ;  /* 0x00000002271a7825 */ /* 0x000fc800078e021a */
[----:B------:R-:W-:Y:S01]  /*10e0*/  IMAD.WIDE R22, R40, 0x2, R22 ;  /* 0x0000000228167825 */ /* 0x000fe200078e0216 */
[----:B--2---:R-:W-:Y:S04]  /*10f0*/  STS.U16 [R38+UR4+0x400], R42 ;  /* 0x0004002a26007988 */ /* 0x004fe80008000404 */
[----:B---3--:R-:W-:Y:S04]  /*1100*/  STS.U16 [R38+UR4+0x500], R45 ;  /* 0x0005002d26007988 */ /* 0x008fe80008000404 */
[----:B----4-:R-:W-:Y:S04]  /*1110*/  STS.U16 [R38+UR4+0x100], R33 ;  /* 0x0001002126007988 */ /* 0x010fe80008000404 */
[----:B-----5:R-:W-:Y:S04]  /*1120*/  STS.U16 [R38+UR4], R44 ;  /* 0x0000002c26007988 */ /* 0x020fe80008000404 */
[----:B------:R-:W-:Y:S04]  /*1130*/  STS.U16 [R38+UR4+0x300], R19 ;  /* 0x0003001326007988 */ /* 0x000fe80008000404 */
[----:B------:R-:W-:Y:S01]  /*1140*/  STS.U16 [R38+UR4+0x200], R32 ;  /* 0x0002002026007988 */ /* 0x000fe20008000404 */
[----:B------:R-:W-:Y:S06]  /*1150*/  BAR.SYNC.DEFER_BLOCKING 0x0 ;  /* 0x0000000000007b1d */ /* 0x000fec0000010000 */
[----:B------:R-:W-:Y:S04]  /*1160*/  LDSM.16.M88.2 R32, [R11] ;  /* 0x000000000b20783b */ /* 0x000fe80000000100 */
[----:B------:R-:W0:Y:S02]  /*1170*/  LDSM.16.MT88.4 R16, [R10+0x400] ;  /* 0x000400000a10783b */ /* 0x000e240000004200 */
[----:B0-----:R-:W-:Y:S07]  /*1180*/  HMMA.16816.F32 R12, R16, R32, R12 ;  /* 0x00000020100c723c */ /* 0x001fee000000180c */
[----:B------:R-:W-:-:S02]  /*1190*/  IMAD.MOV.U32 R32, RZ, RZ, R36 ;  /* 0x000000ffff207224 */ /* 0x000fc400078e0024 */
[----:B------:R-:W-:Y:S02]  /*11a0*/  IMAD.MOV.U32 R18, RZ, RZ, R24 ;  /* 0x000000ffff127224 */ /* 0x000fe400078e0018 */
[----:B------:R-:W-:Y:S01]  /*11b0*/  IMAD.MOV.U32 R19, RZ, RZ, R25 ;  /* 0x000000ffff137224 */ /* 0x000fe200078e0019 */
[----:B------:R-:W-:-:S12]  /*11c0*/  @P0 BRA `(.L_x_1) ;  /* 0xfffffffc00280947 */ /* 0x000fd8000383ffff */
[----:B------:R-:W-:Y:S02]  /*11d0*/  F2FP.F16.F32.PACK_AB R14, R15, R14 ;  /* 0x0000000e0f0e723e */ /* 0x000fe400000000ff */
[----:B------:R-:W-:-:S07]  /*11e0*/  F2FP.F16.F32.PACK_AB R13, R13, R12 ;  /* 0x0000000c0d0d723e */ /* 0x000fce00000000ff */
.L_x_0:
[----:B------:R-:W0:Y:S08]  /*11f0*/  S2UR UR5, SR_CgaCtaId ;  /* 0x00000000000579c3 */ /* 0x000e300000008800 */
[----:B------:R-:W-:Y:S01]  /*1200*/  BAR.SYNC.DEFER_BLOCKING 0x0 ;  /* 0x0000000000007b1d */ /* 0x000fe20000010000 */
[----:B------:R-:W-:Y:S01]  /*1210*/  LOP3.LUT R3, R3, 0x80, RZ, 0xc0, !PT ;  /* 0x0000008003037812 */ /* 0x000fe200078ec0ff */
[----:B------:R-:W-:Y:S01]  /*1220*/  IMAD.SHL.U32 R11, R0, 0x4, RZ ;  /* 0x00000004000b7824 */ /* 0x000fe200078e00ff */
[----:B------:R-:W-:-:S02]  /*1230*/  LOP3.LUT R2, R2, 0x300, RZ, 0xc0, !PT ;  /* 0x0000030002027812 */ /* 0x000fc400078ec0ff */
[--C-:B------:R-:W-:Y:S01]  /*1240*/  SHF.R.U32.HI R10, RZ, 0x4, R0.reuse ;  /* 0x00000004ff0a7819 */ /* 0x100fe20000011600 */
[----:B------:R-:W-:Y:S01]  /*1250*/  UMOV UR4, 0x400 ;  /* 0x0000040000047882 */ /* 0x000fe20000000000 */
[----:B------:R-:W-:Y:S01]  /*1260*/  LOP3.LUT R3, R3, 0x1c, R0, 0xf8, !PT ;  /* 0x0000001c03037812 */ /* 0x000fe200078ef800 */
[----:B------:R-:W-:Y:S01]  /*1270*/  ULDC.64 UR8, c[0x0][0x228] ;  /* 0x00008a0000087ab9 */ /* 0x000fe20000000a00 */
[----:B------:R-:W-:Y:S02]  /*1280*/  LOP3.LUT R11, R2, 0x7c, R11, 0xf8, !PT ;  /* 0x0000007c020b7812 */ /* 0x000fe400078ef80b */
[----:B------:R-:W-:Y:S02]  /*1290*/  LOP3.LUT R2, R3, 0x2, R10, 0xf8, !PT ;  /* 0x0000000203027812 */ /* 0x000fe400078ef80a */
[----:B------:R-:W-:Y:S02]  /*12a0*/  LOP3.LUT R11, R11, 0x60, R0, 0x78, !PT ;  /* 0x000000600b0b7812 */ /* 0x000fe400078e7800 */
[----:B------:R-:W-:-:S02]  /*12b0*/  LOP3.LUT R2, R2, R5, RZ, 0xfc, !PT ;  /* 0x0000000502027212 */ /* 0x000fc400078efcff */
[C---:B------:R-:W-:Y:S02]  /*12c0*/  PRMT R10, R13.reuse, 0x7610, R10 ;  /* 0x000076100d0a7816 */ /* 0x040fe4000000000a */
[----:B------:R-:W-:Y:S02]  /*12d0*/  PRMT R12, R13, 0x7632, R12 ;  /* 0x000076320d0c7816 */ /* 0x000fe4000000000c */
[C---:B------:R-:W-:Y:S01]  /*12e0*/  LOP3.LUT R0, R2.reuse, 0x40, RZ, 0x3c, !PT ;  /* 0x0000004002007812 */ /* 0x040fe200078e3cff */
[----:B------:R-:W1:Y:S01]  /*12f0*/  LDC R13, c[0x0][0x248] ;  /* 0x00009200ff0d7b82 */ /* 0x000e620000000800 */
[----:B0-----:R-:W-:Y:S01]  /*1300*/  ULEA UR4, UR5, UR4, 0x18 ;  /* 0x0000000405047291 */ /* 0x001fe2000f8ec03f */
[----:B------:R-:W-:Y:S02]  /*1310*/  LOP3.LUT R3, R2, 0x20, RZ, 0x3c, !PT ;  /* 0x0000002002037812 */ /* 0x000fe400078e3cff */
[----:B------:R-:W-:Y:S02]  /*1320*/  PRMT R16, R14, 0x7632, R16 ;  /* 0x000076320e107816 */ /* 0x000fe40000000010 */
[----:B------:R-:W-:-:S02]  /*1330*/  LOP3.LUT R5, R2, 0x60, RZ, 0x3c, !PT ;  /* 0x0000006002057812 */ /* 0x000fc400078e3cff */
[----:B------:R-:W-:Y:S02]  /*1340*/  ISETP.GE.AND P0, PT, R9, UR8, PT ;  /* 0x0000000809007c0c */ /* 0x000fe4000bf06270 */
[----:B------:R-:W-:Y:S02]  /*1350*/  STS.U16 [R2+UR4], R10 ;  /* 0x0000000a02007988 */ /* 0x000fe40008000404 */
[----:B------:R-:W-:Y:S02]  /*1360*/  ISETP.LT.AND P1, PT, R7, UR9, !P0 ;  /* 0x0000000907007c0c */ /* 0x000fe4000c721270 */
[----:B------:R1:W-:Y:S01]  /*1370*/  STS.U16 [R0+UR4+0x200], R12 ;  /* 0x0002000c00007988 */ /* 0x0003e20008000404 */
[----:B------:R-:W-:Y:S02]  /*1380*/  ISETP.LT.AND P3, PT, R4, UR9, !P0 ;  /* 0x0000000904007c0c */ /* 0x000fe4000c761270 */
[----:B------:R-:W-:Y:S01]  /*1390*/  ISETP.LT.AND P2, PT, R6, UR9, !P0 ;  /* 0x0000000906007c0c */ /* 0x000fe2000c741270 */
[----:B------:R-:W-:Y:S01]  /*13a0*/  STS.U16 [R3+UR4+0x100], R14 ;  /* 0x0001000e03007988 */ /* 0x000fe20008000404 */
[----:B------:R-:W-:-:S03]  /*13b0*/  ISETP.LT.AND P0, PT, R8, UR9, !P0 ;  /* 0x0000000908007c0c */ /* 0x000fc6000c701270 */
[----:B------:R0:W-:Y:S01]  /*13c0*/  STS.U16 [R5+UR4+0x300], R16 ;  /* 0x0003001005007988 */ /* 0x0001e20008000404 */
[-C--:B-1----:R-:W-:Y:S01]  /*13d0*/  IMAD R0, R4, R13.reuse, RZ ;  /* 0x0000000d04007224 */ /* 0x082fe200078e02ff */
[----:B------:R-:W-:Y:S03]  /*13e0*/  BAR.SYNC.DEFER_BLOCKING 0x0 ;  /* 0x0000000000007b1d */ /* 0x000fe60000010000 */
[----:B------:R-:W-:Y:S02]  /*13f0*/  IMAD R7, R13, 0x10, R0 ;  /* 0x000000100d077824 */ /* 0x000fe400078e0200 */
[----:B0-----:R-:W-:Y:S01]  /*1400*/  IMAD R5, R6, R13, RZ ;  /* 0x0000000d06057224 */ /* 0x001fe200078e02ff */
[----:B------:R-:W0:Y:S04]  /*1410*/  LDS R15, [R11+UR4] ;  /* 0x000000040b0f7984 */ /* 0x000e280008000800 */
[----:B------:R-:W1:Y:S01]  /*1420*/  LDS R17, [R11+UR4+0x80] ;  /* 0x000080040b117984 */ /* 0x000e620008000800 */
[----:B------:R-:W-:-:S02]  /*1430*/  ULDC UR4, c[0x0][0x244] ;  /* 0x0000910000047ab9 */ /* 0x000fc40000000800 */
[----:B------:R-:W-:Y:S01]  /*1440*/  IMAD R9, R9, UR4, RZ ;  /* 0x0000000409097c24 */ /* 0x000fe2000f8e02ff */
[----:B------:R-:W-:-:S04]  /*1450*/  ULDC.64 UR4, c[0x0][0x220] ;  /* 0x0000880000047ab9 */ /* 0x000fc80000000a00 */
[----:B------:R-:W-:-:S04]  /*1460*/  LEA R10, P4, R9, UR4, 0x1 ;  /* 0x00000004090a7c11 */ /* 0x000fc8000f8808ff */
[----:B------:R-:W-:Y:S01]  /*1470*/  LEA.HI.X.SX32 R12, R9, UR5, 0x1, P4 ;  /* 0x00000005090c7c11 */ /* 0x000fe2000a0f0eff */
[----:B------:R-:W-:Y:S01]  /*1480*/  IMAD R9, R13, 0x8, R7 ;  /* 0x000000080d097824 */ /* 0x000fe200078e0207 */
[CC--:B------:R-:W-:Y:S02]  /*1490*/  LEA R2, P6, R0.reuse, R10.reuse, 0x1 ;  /* 0x0000000a00027211 */ /* 0x0c0fe400078c08ff */
[-C--:B------:R-:W-:Y:S02]  /*14a0*/  LEA R4, P5, R5, R10.reuse, 0x1 ;  /* 0x0000000a05047211 */ /* 0x080fe400078a08ff */
[----:B------:R-:W-:Y:S02]  /*14b0*/  LEA R6, P4, R7, R10, 0x1 ;  /* 0x0000000a07067211 */ /* 0x000fe400078808ff */
[-C--:B------:R-:W-:Y:S02]  /*14c0*/  LEA.HI.X.SX32 R3, R0, R12.reuse, 0x1, P6 ;  /* 0x0000000c00037211 */ /* 0x080fe400030f0eff */
[----:B------:R-:W-:-:S02]  /*14d0*/  LEA.HI.X.SX32 R5, R5, R12, 0x1, P5 ;  /* 0x0000000c05057211 */ /* 0x000fc400028f0eff */
[----:B------:R-:W-:Y:S02]  /*14e0*/  LEA.HI.X.SX32 R7, R7, R12, 0x1, P4 ;  /* 0x0000000c07077211 */ /* 0x000fe400020f0eff */
[----:B------:R-:W-:-:S04]  /*14f0*/  LEA R8, P6, R9, R10, 0x1 ;  /* 0x0000000a09087211 */ /* 0x000fc800078c08ff */
[----:B------:R-:W-:Y:S02]  /*1500*/  LEA.HI.X.SX32 R9, R9, R12, 0x1, P6 ;  /* 0x0000000c09097211 */ /* 0x000fe400030f0eff */
[----:B0-----:R-:W-:Y:S01]  /*1510*/  PRMT R0, R15, 0x7632, R0 ;  /* 0x000076320f007816 */ /* 0x001fe20000000000 */
[----:B------:R0:W-:Y:S04]  /*1520*/  @P3 STG.E.U16 desc[UR6][R2.64], R15 ;  /* 0x0000000f02003986 */ /* 0x0001e8000c101506 */
[----:B------:R0:W-:Y:S04]  /*1530*/  @P2 STG.E.U16 desc[UR6][R4.64], R0 ;  /* 0x0000000004002986 */ /* 0x0001e8000c101506 */
[----:B-1----:R0:W-:Y:S01]  /*1540*/  @P1 STG.E.U16 desc[UR6][R6.64], R17 ;  /* 0x0000001106001986 */ /* 0x0021e2000c101506 */
[----:B------:R-:W-:Y:S05]  /*1550*/  @!P0 EXIT ;  /* 0x000000000000894d */ /* 0x000fea0003800000 */
[----:B0-----:R-:W-:-:S05]  /*1560*/  PRMT R4, R17, 0x7632, R4 ;  /* 0x0000763211047816 */ /* 0x001fca0000000004 */
[----:B------:R-:W-:Y:S01]  /*1570*/  STG.E.U16 desc[UR6][R8.64], R4 ;  /* 0x0000000408007986 */ /* 0x000fe2000c101506 */
[----:B------:R-:W-:Y:S05]  /*1580*/  EXIT ;  /* 0x000000000000794d */ /* 0x000fea0003800000 */
.L_x_2:
[----:B------:R-:W-:-:S00]  /*1590*/  BRA `(.L_x_2) ;  /* 0xfffffffc00fc7947 */ /* 0x000fc0000383ffff */
[----:B------:R-:W-:-:S00]  /*15a0*/  NOP ;  /* 0x0000000000007918 */ /* 0x000fc00000000000 */
        /* <DEDUP_REMOVED lines=13> */
.L_x_3:


//--------------------- .nv.shared.matmul_kernel  --------------------------
	.section	.nv.shared.matmul_kernel,"aw",@nobits
	.sectionflags	@""
	.align	16
	.zero		1024


//--------------------- .nv.shared.reserved.0     --------------------------
	.section	.nv.shared.reserved.0,"aw",@nobits
	.weak		__nv_reservedSMEM_offset_0_alias
	.size		__nv_reservedSMEM_offset_0_alias, 0, 0
	.other		__nv_reservedSMEM_offset_0_alias,@"STO_CUDA_RESERVED_SHARED STV_DEFAULT"
__nv_reservedSMEM_offset_0_alias:
	.zero		0


//--------------------- .nv.constant0.matmul_kernel --------------------------
	.section	.nv.constant0.matmul_kernel,"a",@progbits
	.sectionflags	@""
	.align	4
.nv.constant0.matmul_kernel:
	.zero		608


//--------------------- SYMBOLS --------------------------

	.type		.nv.reservedSmem.offset0,@object
	.size		.nv.reservedSmem.offset0,0x4
